//
// Generated by NVIDIA NVVM Compiler
//
// Compiler Build ID: CL-36424714
// Cuda compilation tools, release 13.0, V13.0.88
// Based on NVVM 20.0.0
//

.version 9.0
.target sm_100
.address_size 64

	// .globl	_Z25convolution2DSharedKernelPKfPfi
.const .align 4 .b8 filterKernel[100];
// _ZZ25convolution2DSharedKernelPKfPfiE10sharedTile has been demoted

.visible .entry _Z25convolution2DSharedKernelPKfPfi(
	.param .u64 .ptr .align 1 _Z25convolution2DSharedKernelPKfPfi_param_0,
	.param .u64 .ptr .align 1 _Z25convolution2DSharedKernelPKfPfi_param_1,
	.param .u32 _Z25convolution2DSharedKernelPKfPfi_param_2
)
{
	.reg .pred 	%p<14>;
	.reg .b32 	%r<38>;
	.reg .b32 	%f<93>;
	.reg .b64 	%rd<20>;
	// demoted variable
	.shared .align 4 .b8 _ZZ25convolution2DSharedKernelPKfPfiE10sharedTile[5184];
	ld.param.u64 	%rd3, [_Z25convolution2DSharedKernelPKfPfi_param_0];
	ld.param.u64 	%rd2, [_Z25convolution2DSharedKernelPKfPfi_param_1];
	ld.param.u32 	%r13, [_Z25convolution2DSharedKernelPKfPfi_param_2];
	cvta.to.global.u64 	%rd1, %rd3;
	mov.u32 	%r1, %tid.x;
	mov.u32 	%r2, %tid.y;
	mov.u32 	%r3, %ntid.x;
	mov.u32 	%r14, %ctaid.x;
	mad.lo.s32 	%r4, %r3, %r14, %r1;
	mov.u32 	%r5, %ntid.y;
	mov.u32 	%r15, %ctaid.y;
	mad.lo.s32 	%r16, %r5, %r15, %r2;
	max.s32 	%r17, %r4, %r16;
	setp.lt.s32 	%p1, %r17, %r13;
	setp.ge.s32 	%p2, %r17, %r13;
	mov.u32 	%r18, _ZZ25convolution2DSharedKernelPKfPfiE10sharedTile;
	mad.lo.s32 	%r7, %r1, 144, %r18;
	shl.b32 	%r19, %r2, 2;
	add.s32 	%r20, %r7, %r19;
	add.s32 	%r8, %r20, 288;
	@%p2 bra 	$L__BB0_2;
	mad.lo.s32 	%r21, %r13, %r4, %r16;
	mul.wide.s32 	%rd4, %r21, 4;
	add.s64 	%rd5, %rd1, %rd4;
	ld.global.f32 	%f9, [%rd5];
	st.shared.f32 	[%r8+8], %f9;
$L__BB0_2:
	setp.gt.u32 	%p3, %r1, 1;
	@%p3 bra 	$L__BB0_8;
	setp.ge.s32 	%p4, %r16, %r13;
	add.s32 	%r9, %r4, -2;
	setp.lt.s32 	%p5, %r9, 0;
	mov.f32 	%f89, 0f00000000;
	or.pred  	%p6, %p5, %p4;
	@%p6 bra 	$L__BB0_5;
	mad.lo.s32 	%r22, %r13, %r9, %r16;
	mul.wide.u32 	%rd6, %r22, 4;
	add.s64 	%rd7, %rd1, %rd6;
	ld.global.f32 	%f89, [%rd7];
$L__BB0_5:
	st.shared.f32 	[%r8+-280], %f89;
	add.s32 	%r10, %r4, %r3;
	max.s32 	%r23, %r10, %r16;
	setp.ge.s32 	%p7, %r23, %r13;
	mov.f32 	%f90, 0f00000000;
	@%p7 bra 	$L__BB0_7;
	mad.lo.s32 	%r24, %r13, %r10, %r16;
	mul.wide.s32 	%rd8, %r24, 4;
	add.s64 	%rd9, %rd1, %rd8;
	ld.global.f32 	%f90, [%rd9];
$L__BB0_7:
	mad.lo.s32 	%r25, %r3, 144, %r7;
	add.s32 	%r27, %r25, %r19;
	st.shared.f32 	[%r27+296], %f90;
$L__BB0_8:
	setp.gt.u32 	%p8, %r2, 1;
	@%p8 bra 	$L__BB0_14;
	setp.ge.s32 	%p9, %r4, %r13;
	add.s32 	%r28, %r2, %r16;
	add.s32 	%r29, %r28, -2;
	setp.lt.s32 	%p10, %r29, 0;
	mov.f32 	%f91, 0f00000000;
	or.pred  	%p11, %p10, %p9;
	@%p11 bra 	$L__BB0_11;
	mul.lo.s32 	%r30, %r13, %r4;
	cvt.s64.s32 	%rd10, %r30;
	cvt.u64.u32 	%rd11, %r28;
	add.s64 	%rd12, %rd10, %rd11;
	shl.b64 	%rd13, %rd12, 2;
	add.s64 	%rd14, %rd1, %rd13;
	ld.global.f32 	%f91, [%rd14+-8];
$L__BB0_11:
	st.shared.f32 	[%r8], %f91;
	add.s32 	%r32, %r2, %r5;
	add.s32 	%r11, %r32, %r16;
	mov.f32 	%f92, 0f00000000;
	max.s32 	%r33, %r11, %r4;
	setp.ge.s32 	%p12, %r33, %r13;
	@%p12 bra 	$L__BB0_13;
	mad.lo.s32 	%r34, %r13, %r4, %r11;
	mul.wide.s32 	%rd15, %r34, 4;
	add.s64 	%rd16, %rd1, %rd15;
	ld.global.f32 	%f92, [%rd16];
$L__BB0_13:
	shl.b32 	%r35, %r5, 2;
	add.s32 	%r36, %r8, %r35;
	st.shared.f32 	[%r36+8], %f92;
$L__BB0_14:
	bar.sync 	0;
	not.pred 	%p13, %p1;
	@%p13 bra 	$L__BB0_16;
	ld.shared.f32 	%f14, [%r8+-288];
	ld.const.f32 	%f15, [filterKernel];
	fma.rn.f32 	%f16, %f14, %f15, 0f00000000;
	ld.shared.f32 	%f17, [%r8+-284];
	ld.const.f32 	%f18, [filterKernel+4];
	fma.rn.f32 	%f19, %f17, %f18, %f16;
	ld.shared.f32 	%f20, [%r8+-280];
	ld.const.f32 	%f21, [filterKernel+8];
	fma.rn.f32 	%f22, %f20, %f21, %f19;
	ld.shared.f32 	%f23, [%r8+-276];
	ld.const.f32 	%f24, [filterKernel+12];
	fma.rn.f32 	%f25, %f23, %f24, %f22;
	ld.shared.f32 	%f26, [%r8+-272];
	ld.const.f32 	%f27, [filterKernel+16];
	fma.rn.f32 	%f28, %f26, %f27, %f25;
	ld.shared.f32 	%f29, [%r8+-144];
	ld.const.f32 	%f30, [filterKernel+20];
	fma.rn.f32 	%f31, %f29, %f30, %f28;
	ld.shared.f32 	%f32, [%r8+-140];
	ld.const.f32 	%f33, [filterKernel+24];
	fma.rn.f32 	%f34, %f32, %f33, %f31;
	ld.shared.f32 	%f35, [%r8+-136];
	ld.const.f32 	%f36, [filterKernel+28];
	fma.rn.f32 	%f37, %f35, %f36, %f34;
	ld.shared.f32 	%f38, [%r8+-132];
	ld.const.f32 	%f39, [filterKernel+32];
	fma.rn.f32 	%f40, %f38, %f39, %f37;
	ld.shared.f32 	%f41, [%r8+-128];
	ld.const.f32 	%f42, [filterKernel+36];
	fma.rn.f32 	%f43, %f41, %f42, %f40;
	ld.shared.f32 	%f44, [%r8];
	ld.const.f32 	%f45, [filterKernel+40];
	fma.rn.f32 	%f46, %f44, %f45, %f43;
	ld.shared.f32 	%f47, [%r8+4];
	ld.const.f32 	%f48, [filterKernel+44];
	fma.rn.f32 	%f49, %f47, %f48, %f46;
	ld.shared.f32 	%f50, [%r8+8];
	ld.const.f32 	%f51, [filterKernel+48];
	fma.rn.f32 	%f52, %f50, %f51, %f49;
	ld.shared.f32 	%f53, [%r8+12];
	ld.const.f32 	%f54, [filterKernel+52];
	fma.rn.f32 	%f55, %f53, %f54, %f52;
	ld.shared.f32 	%f56, [%r8+16];
	ld.const.f32 	%f57, [filterKernel+56];
	fma.rn.f32 	%f58, %f56, %f57, %f55;
	ld.shared.f32 	%f59, [%r8+144];
	ld.const.f32 	%f60, [filterKernel+60];
	fma.rn.f32 	%f61, %f59, %f60, %f58;
	ld.shared.f32 	%f62, [%r8+148];
	ld.const.f32 	%f63, [filterKernel+64];
	fma.rn.f32 	%f64, %f62, %f63, %f61;
	ld.shared.f32 	%f65, [%r8+152];
	ld.const.f32 	%f66, [filterKernel+68];
	fma.rn.f32 	%f67, %f65, %f66, %f64;
	ld.shared.f32 	%f68, [%r8+156];
	ld.const.f32 	%f69, [filterKernel+72];
	fma.rn.f32 	%f70, %f68, %f69, %f67;
	ld.shared.f32 	%f71, [%r8+160];
	ld.const.f32 	%f72, [filterKernel+76];
	fma.rn.f32 	%f73, %f71, %f72, %f70;
	ld.shared.f32 	%f74, [%r8+288];
	ld.const.f32 	%f75, [filterKernel+80];
	fma.rn.f32 	%f76, %f74, %f75, %f73;
	ld.shared.f32 	%f77, [%r8+292];
	ld.const.f32 	%f78, [filterKernel+84];
	fma.rn.f32 	%f79, %f77, %f78, %f76;
	ld.shared.f32 	%f80, [%r8+296];
	ld.const.f32 	%f81, [filterKernel+88];
	fma.rn.f32 	%f82, %f80, %f81, %f79;
	ld.shared.f32 	%f83, [%r8+300];
	ld.const.f32 	%f84, [filterKernel+92];
	fma.rn.f32 	%f85, %f83, %f84, %f82;
	ld.shared.f32 	%f86, [%r8+304];
	ld.const.f32 	%f87, [filterKernel+96];
	fma.rn.f32 	%f88, %f86, %f87, %f85;
	mad.lo.s32 	%r37, %r13, %r4, %r16;
	cvta.to.global.u64 	%rd17, %rd2;
	mul.wide.s32 	%rd18, %r37, 4;
	add.s64 	%rd19, %rd17, %rd18;
	st.global.f32 	[%rd19], %f88;
$L__BB0_16:
	ret;

}


// ===== COMPILED SASS (sm_100) =====

	.target	sm_100

	.elftype	@"ET_EXEC"


//--------------------- .note.nv.tkinfo           --------------------------
	.section	.note.nv.tkinfo,"",@"SHT_NOTE"
	.sectionflags	@"SHF_NOTE_NV_TKINFO"
	.tkinfo
        /*0018*/ 	.word	0x00000002
        /*0030*/ 	.string	""
        /*0030*/ 	.string	"ptxas"
        /*0030*/ 	.string	"Cuda compilation tools, release 13.0, V13.0.88"
        /*0030*/ 	.string	"Build cuda_13.0.r13.0/compiler.36424714_0"
        /*0030*/ 	.string	"-arch sm_100 -m 64 "



//--------------------- .note.nv.cuinfo           --------------------------
	.section	.note.nv.cuinfo,"",@"SHT_NOTE"
	.sectionflags	@"SHF_NOTE_NV_CUINFO"
        /*0018*/ 	.short	0x0002
        /*001a*/ 	.short	0x0064
        /*001c*/ 	.short	0x0082
	.zero		2


//--------------------- .nv.info                  --------------------------
	.section	.nv.info,"",@"SHT_CUDA_INFO"
	.align	4


	//----- nvinfo : EIATTR_REGCOUNT
	.align		4
        /*0000*/ 	.byte	0x04, 0x2f
        /*0002*/ 	.short	(.L_2 - .L_1)
	.align		4
.L_1:
        /*0004*/ 	.word	index@(_Z25convolution2DSharedKernelPKfPfi)
        /*0008*/ 	.word	0x00000018


	//----- nvinfo : EIATTR_FRAME_SIZE
	.align		4
.L_2:
        /*000c*/ 	.byte	0x04, 0x11
        /*000e*/ 	.short	(.L_4 - .L_3)
	.align		4
.L_3:
        /*0010*/ 	.word	index@(_Z25convolution2DSharedKernelPKfPfi)
        /*0014*/ 	.word	0x00000000


	//----- nvinfo : EIATTR_MIN_STACK_SIZE
	.align		4
.L_4:
        /*0018*/ 	.byte	0x04, 0x12
        /*001a*/ 	.short	(.L_6 - .L_5)
	.align		4
.L_5:
        /*001c*/ 	.word	index@(_Z25convolution2DSharedKernelPKfPfi)
        /*0020*/ 	.word	0x00000000
.L_6:


//--------------------- .nv.compat                --------------------------
	.section	.nv.compat,"",@"SHT_CUDA_COMPAT_INFO"
	.align	4
        /*0000*/ 	.byte	0x02, 0x09, 0x00, 0x00, 0x02, 0x02, 0x01, 0x00, 0x02, 0x05, 0x05, 0x00, 0x03, 0x07, 0x01, 0x01
        /*0010*/ 	.byte	0x02, 0x03, 0x00, 0x00, 0x02, 0x06, 0x01, 0x00, 0x04, 0x0b, 0x08, 0x00, 0x09, 0x00, 0x00, 0x00
        /*0020*/ 	.byte	0x00, 0x00, 0x00, 0x00


//--------------------- .nv.info._Z25convolution2DSharedKernelPKfPfi --------------------------
	.section	.nv.info._Z25convolution2DSharedKernelPKfPfi,"",@"SHT_CUDA_INFO"
	.sectionflags	@""
	.align	4


	//----- nvinfo : EIATTR_CUDA_API_VERSION
	.align		4
        /*0000*/ 	.byte	0x04, 0x37
        /*0002*/ 	.short	(.L_8 - .L_7)
.L_7:
        /*0004*/ 	.word	0x00000082


	//----- nvinfo : EIATTR_KPARAM_INFO
	.align		4
.L_8:
        /*0008*/ 	.byte	0x04, 0x17
        /*000a*/ 	.short	(.L_10 - .L_9)
.L_9:
        /*000c*/ 	.word	0x00000000
        /*0010*/ 	.short	0x0002
        /*0012*/ 	.short	0x0010
        /*0014*/ 	.byte	0x00, 0xf0, 0x11, 0x00


	//----- nvinfo : EIATTR_KPARAM_INFO
	.align		4
.L_10:
        /*0018*/ 	.byte	0x04, 0x17
        /*001a*/ 	.short	(.L_12 - .L_11)
.L_11:
        /*001c*/ 	.word	0x00000000
        /*0020*/ 	.short	0x0001
        /*0022*/ 	.short	0x0008
        /*0024*/ 	.byte	0x00, 0xf5, 0x21, 0x00


	//----- nvinfo : EIATTR_KPARAM_INFO
	.align		4
.L_12:
        /*0028*/ 	.byte	0x04, 0x17
        /*002a*/ 	.short	(.L_14 - .L_13)
.L_13:
        /*002c*/ 	.word	0x00000000
        /*0030*/ 	.short	0x0000
        /*0032*/ 	.short	0x0000
        /*0034*/ 	.byte	0x00, 0xf5, 0x21, 0x00


	//----- nvinfo : EIATTR_SPARSE_MMA_MASK
	.align		4
.L_14:
        /*0038*/ 	.byte	0x03, 0x50
        /*003a*/ 	.short	0x0000


	//----- nvinfo : EIATTR_MAXREG_COUNT
	.align		4
        /*003c*/ 	.byte	0x03, 0x1b
        /*003e*/ 	.short	0x00ff


	//----- nvinfo : EIATTR_NUM_BARRIERS
	.align		4
        /*0040*/ 	.byte	0x02, 0x4c
        /*0042*/ 	.byte	0x01
	.zero		1


	//----- nvinfo : EIATTR_MERCURY_ISA_VERSION
	.align		4
        /*0044*/ 	.byte	0x03, 0x5f
        /*0046*/ 	.short	0x0101


	//----- nvinfo : EIATTR_VRC_CTA_INIT_COUNT
	.align		4
        /*0048*/ 	.byte	0x02, 0x4a
	.zero		1
	.zero		1


	//----- nvinfo : EIATTR_EXIT_INSTR_OFFSETS
	.align		4
        /*004c*/ 	.byte	0x04, 0x1c
        /*004e*/ 	.short	(.L_16 - .L_15)


	//   ....[0]....
.L_15:
        /*0050*/ 	.word	0x000004b0


	//   ....[1]....
        /*0054*/ 	.word	0x00000890


	//----- nvinfo : EIATTR_CRS_STACK_SIZE
	.align		4
.L_16:
        /*0058*/ 	.byte	0x04, 0x1e
        /*005a*/ 	.short	(.L_18 - .L_17)
.L_17:
        /*005c*/ 	.word	0x00000000


	//----- nvinfo : EIATTR_CBANK_PARAM_SIZE
	.align		4
.L_18:
        /*0060*/ 	.byte	0x03, 0x19
        /*0062*/ 	.short	0x0014


	//----- nvinfo : EIATTR_PARAM_CBANK
	.align		4
        /*0064*/ 	.byte	0x04, 0x0a
        /*0066*/ 	.short	(.L_20 - .L_19)
	.align		4
.L_19:
        /*0068*/ 	.word	index@(.nv.constant0._Z25convolution2DSharedKernelPKfPfi)
        /*006c*/ 	.short	0x0380
        /*006e*/ 	.short	0x0014


	//----- nvinfo : EIATTR_SW_WAR
	.align		4
.L_20:
        /*0070*/ 	.byte	0x04, 0x36
        /*0072*/ 	.short	(.L_22 - .L_21)
.L_21:
        /*0074*/ 	.word	0x00000008
.L_22:


//--------------------- .nv.callgraph             --------------------------
	.section	.nv.callgraph,"",@"SHT_CUDA_CALLGRAPH"
	.align	4
	.sectionentsize	8
	.align		4
        /*0000*/ 	.word	0x00000000
	.align		4
        /*0004*/ 	.word	0xffffffff
	.align		4
        /*0008*/ 	.word	0x00000000
	.align		4
        /*000c*/ 	.word	0xfffffffe
	.align		4
        /*0010*/ 	.word	0x00000000
	.align		4
        /*0014*/ 	.word	0xfffffffd
	.align		4
        /*0018*/ 	.word	0x00000000
	.align		4
        /*001c*/ 	.word	0xfffffffc


//--------------------- .nv.constant3             --------------------------
	.section	.nv.constant3,"a",@progbits
	.align	4
.nv.constant3:
	.type		filterKernel,@object
	.size		filterKernel,(.L_0 - filterKernel)
filterKernel:
	.zero		100
.L_0:


//--------------------- .text._Z25convolution2DSharedKernelPKfPfi --------------------------
	.section	.text._Z25convolution2DSharedKernelPKfPfi,"ax",@progbits
	.align	128
        .global         _Z25convolution2DSharedKernelPKfPfi
        .type           _Z25convolution2DSharedKernelPKfPfi,@function
        .size           _Z25convolution2DSharedKernelPKfPfi,(.L_x_5 - _Z25convolution2DSharedKernelPKfPfi)
        .other          _Z25convolution2DSharedKernelPKfPfi,@"STO_CUDA_ENTRY STV_DEFAULT"
_Z25convolution2DSharedKernelPKfPfi:
.text._Z25convolution2DSharedKernelPKfPfi:
[----:B------:R-:W-:Y:S01]  /*0000*/  LDC R1, c[0x0][0x37c] ;  /* 0x0000df00ff017b82 */ /* 0x000fe20000000800 */
[----:B------:R-:W0:Y:S07]  /*0010*/  S2R R10, SR_TID.X ;  /* 0x00000000000a7919 */ /* 0x000e2e0000002100 */
[----:B------:R-:W0:Y:S01]  /*0020*/  LDC R9, c[0x0][0x360] ;  /* 0x0000d800ff097b82 */ /* 0x000e220000000800 */
[----:B------:R-:W1:Y:S01]  /*0030*/  LDCU UR6, c[0x0][0x390] ;  /* 0x00007200ff0677ac */ /* 0x000e620008000800 */
[----:B------:R-:W2:Y:S06]  /*0040*/  S2R R5, SR_TID.Y ;  /* 0x0000000000057919 */ /* 0x000eac0000002200 */
[----:B------:R-:W0:Y:S08]  /*0050*/  S2UR UR4, SR_CTAID.X ;  /* 0x00000000000479c3 */ /* 0x000e300000002500 */
[----:B------:R-:W2:Y:S08]  /*0060*/  S2UR UR5, SR_CTAID.Y ;  /* 0x00000000000579c3 */ /* 0x000eb00000002600 */
[----:B------:R-:W2:Y:S01]  /*0070*/  LDC R0, c[0x0][0x364] ;  /* 0x0000d900ff007b82 */ /* 0x000ea20000000800 */
[----:B0-----:R-:W-:-:S02]  /*0080*/  IMAD R2, R9, UR4, R10 ;  /* 0x0000000409027c24 */ /* 0x001fc4000f8e020a */
[----:B--2---:R-:W-:Y:S01]  /*0090*/  IMAD R3, R0, UR5, R5 ;  /* 0x0000000500037c24 */ /* 0x004fe2000f8e0205 */
[----:B------:R-:W0:Y:S04]  /*00a0*/  LDCU.64 UR4, c[0x0][0x358] ;  /* 0x00006b00ff0477ac */ /* 0x000e280008000a00 */
[----:B------:R-:W-:-:S04]  /*00b0*/  VIMNMX R12, PT, PT, R2, R3, !PT ;  /* 0x00000003020c7248 */ /* 0x000fc80007fe0100 */
[----:B-1----:R-:W-:-:S13]  /*00c0*/  ISETP.GE.AND P0, PT, R12, UR6, PT ;  /* 0x000000060c007c0c */ /* 0x002fda000bf06270 */
[----:B------:R-:W1:Y:S01]  /*00d0*/  @!P0 LDC.64 R6, c[0x0][0x380] ;  /* 0x0000e000ff068b82 */ /* 0x000e620000000a00 */
[----:B------:R-:W-:-:S04]  /*00e0*/  @!P0 IMAD R11, R2, UR6, R3 ;  /* 0x00000006020b8c24 */ /* 0x000fc8000f8e0203 */
[----:B-1----:R-:W-:-:S06]  /*00f0*/  @!P0 IMAD.WIDE R6, R11, 0x4, R6 ;  /* 0x000000040b068825 */ /* 0x002fcc00078e0206 */
[----:B0-----:R-:W2:Y:S01]  /*0100*/  @!P0 LDG.E R7, desc[UR4][R6.64] ;  /* 0x0000000406078981 */ /* 0x001ea2000c1e1900 */
[----:B------:R-:W-:Y:S01]  /*0110*/  MOV R4, 0x400 ;  /* 0x0000040000047802 */ /* 0x000fe20000000f00 */
[----:B------:R-:W-:Y:S01]  /*0120*/  BSSY.RECONVERGENT B0, `(.L_x_0) ;  /* 0x000001d000007945 */ /* 0x000fe20003800200 */
[----:B------:R-:W-:Y:S01]  /*0130*/  ISETP.GT.U32.AND P3, PT, R10, 0x1, PT ;  /* 0x000000010a00780c */ /* 0x000fe20003f64070 */
[----:B------:R-:W0:Y:S01]  /*0140*/  S2R R11, SR_CgaCtaId ;  /* 0x00000000000b7919 */ /* 0x000e220000008800 */
[----:B------:R-:W-:Y:S02]  /*0150*/  ISETP.GE.AND P1, PT, R12, UR6, PT ;  /* 0x000000060c007c0c */ /* 0x000fe4000bf26270 */
[----:B------:R-:W-:Y:S02]  /*0160*/  ISETP.GT.U32.AND P2, PT, R5, 0x1, PT ;  /* 0x000000010500780c */ /* 0x000fe40003f44070 */
[----:B0-----:R-:W-:-:S05]  /*0170*/  LEA R4, R11, R4, 0x18 ;  /* 0x000000040b047211 */ /* 0x001fca00078ec0ff */
[----:B------:R-:W-:-:S05]  /*0180*/  IMAD R8, R10, 0x90, R4 ;  /* 0x000000900a087824 */ /* 0x000fca00078e0204 */
[----:B------:R-:W-:-:S05]  /*0190*/  LEA R4, R5, R8, 0x2 ;  /* 0x0000000805047211 */ /* 0x000fca00078e10ff */
[----:B--2---:R0:W-:Y:S01]  /*01a0*/  @!P0 STS [R4+0x128], R7 ;  /* 0x0001280704008388 */ /* 0x0041e20000000800 */
[----:B------:R-:W-:Y:S05]  /*01b0*/  @P3 BRA `(.L_x_1) ;  /* 0x00000000004c3947 */ /* 0x000fea0003800000 */
[C---:B------:R-:W-:Y:S02]  /*01c0*/  IADD3 R14, PT, PT, R2.reuse, R9, RZ ;  /* 0x00000009020e7210 */ /* 0x040fe40007ffe0ff */
[C---:B------:R-:W-:Y:S02]  /*01d0*/  ISETP.GE.AND P0, PT, R3.reuse, UR6, PT ;  /* 0x0000000603007c0c */ /* 0x040fe4000bf06270 */
[----:B------:R-:W-:Y:S02]  /*01e0*/  IADD3 R12, PT, PT, R2, -0x2, RZ ;  /* 0xfffffffe020c7810 */ /* 0x000fe40007ffe0ff */
[----:B------:R-:W-:Y:S02]  /*01f0*/  VIMNMX R6, PT, PT, R3, R14, !PT ;  /* 0x0000000e03067248 */ /* 0x000fe40007fe0100 */
[----:B------:R-:W-:Y:S02]  /*0200*/  ISETP.LT.OR P0, PT, R12, RZ, P0 ;  /* 0x000000ff0c00720c */ /* 0x000fe40000701670 */
[----:B------:R-:W-:-:S11]  /*0210*/  ISETP.GE.AND P3, PT, R6, UR6, PT ;  /* 0x0000000606007c0c */ /* 0x000fd6000bf66270 */
[----:B------:R-:W1:Y:S01]  /*0220*/  @!P0 LDC.64 R10, c[0x0][0x380] ;  /* 0x0000e000ff0a8b82 */ /* 0x000e620000000a00 */
[--C-:B------:R-:W-:Y:S02]  /*0230*/  @!P0 IMAD R13, R12, UR6, R3.reuse ;  /* 0x000000060c0d8c24 */ /* 0x100fe4000f8e0203 */
[----:B------:R-:W-:-:S05]  /*0240*/  @!P3 IMAD R15, R14, UR6, R3 ;  /* 0x000000060e0fbc24 */ /* 0x000fca000f8e0203 */
[----:B0-----:R-:W0:Y:S01]  /*0250*/  @!P3 LDC.64 R6, c[0x0][0x380] ;  /* 0x0000e000ff06bb82 */ /* 0x001e220000000a00 */
[----:B-1----:R-:W-:Y:S01]  /*0260*/  @!P0 IMAD.WIDE.U32 R10, R13, 0x4, R10 ;  /* 0x000000040d0a8825 */ /* 0x002fe200078e000a */
[----:B------:R-:W-:-:S06]  /*0270*/  CS2R R12, SRZ ;  /* 0x00000000000c7805 */ /* 0x000fcc000001ff00 */
[----:B------:R-:W2:Y:S01]  /*0280*/  @!P0 LDG.E R13, desc[UR4][R10.64] ;  /* 0x000000040a0d8981 */ /* 0x000ea2000c1e1900 */
[----:B0-----:R-:W-:-:S05]  /*0290*/  @!P3 IMAD.WIDE R6, R15, 0x4, R6 ;  /* 0x000000040f06b825 */ /* 0x001fca00078e0206 */
[----:B------:R-:W3:Y:S01]  /*02a0*/  @!P3 LDG.E R12, desc[UR4][R6.64] ;  /* 0x00000004060cb981 */ /* 0x000ee2000c1e1900 */
[----:B------:R-:W-:-:S05]  /*02b0*/  IMAD R8, R9, 0x90, R8 ;  /* 0x0000009009087824 */ /* 0x000fca00078e0208 */
[----:B------:R-:W-:Y:S01]  /*02c0*/  LEA R9, R5, R8, 0x2 ;  /* 0x0000000805097211 */ /* 0x000fe200078e10ff */
[----:B--2---:R1:W-:Y:S04]  /*02d0*/  STS [R4+0x8], R13 ;  /* 0x0000080d04007388 */ /* 0x0043e80000000800 */
[----:B---3--:R1:W-:Y:S02]  /*02e0*/  STS [R9+0x128], R12 ;  /* 0x0001280c09007388 */ /* 0x0083e40000000800 */
.L_x_1:
[----:B------:R-:W-:Y:S05]  /*02f0*/  BSYNC.RECONVERGENT B0 ;  /* 0x0000000000007941 */ /* 0x000fea0003800200 */
.L_x_0:
[----:B------:R-:W-:Y:S04]  /*0300*/  BSSY.RECONVERGENT B0, `(.L_x_2) ;  /* 0x0000019000007945 */ /* 0x000fe80003800200 */
[----:B------:R-:W-:Y:S05]  /*0310*/  @P2 BRA `(.L_x_3) ;  /* 0x00000000005c2947 */ /* 0x000fea0003800000 */
[CC--:B------:R-:W-:Y:S02]  /*0320*/  IADD3 R8, PT, PT, R3.reuse, R5.reuse, RZ ;  /* 0x0000000503087210 */ /* 0x0c0fe40007ffe0ff */
[----:B------:R-:W-:Y:S02]  /*0330*/  ISETP.GE.AND P0, PT, R2, UR6, PT ;  /* 0x0000000602007c0c */ /* 0x000fe4000bf06270 */
[----:B------:R-:W-:Y:S02]  /*0340*/  IADD3 R6, PT, PT, R8, -0x2, RZ ;  /* 0xfffffffe08067810 */ /* 0x000fe40007ffe0ff */
[----:B-1----:R-:W-:Y:S02]  /*0350*/  IADD3 R9, PT, PT, R3, R5, R0 ;  /* 0x0000000503097210 */ /* 0x002fe40007ffe000 */
[----:B------:R-:W-:Y:S02]  /*0360*/  ISETP.LT.OR P0, PT, R6, RZ, P0 ;  /* 0x000000ff0600720c */ /* 0x000fe40000701670 */
[----:B------:R-:W-:-:S04]  /*0370*/  VIMNMX R5, PT, PT, R2, R9, !PT ;  /* 0x0000000902057248 */ /* 0x000fc80007fe0100 */
[----:B------:R-:W-:-:S07]  /*0380*/  ISETP.GE.AND P2, PT, R5, UR6, PT ;  /* 0x0000000605007c0c */ /* 0x000fce000bf46270 */
[----:B------:R-:W1:Y:S01]  /*0390*/  @!P0 LDC.64 R12, c[0x0][0x380] ;  /* 0x0000e000ff0c8b82 */ /* 0x000e620000000a00 */
[----:B------:R-:W-:-:S05]  /*03a0*/  @!P0 IMAD R5, R2, UR6, RZ ;  /* 0x0000000602058c24 */ /* 0x000fca000f8e02ff */
[----:B------:R-:W-:Y:S01]  /*03b0*/  @!P0 IADD3 R10, P3, PT, R8, R5, RZ ;  /* 0x00000005080a8210 */ /* 0x000fe20007f7e0ff */
[----:B------:R-:W-:Y:S01]  /*03c0*/  @!P2 IMAD R11, R2, UR6, R9 ;  /* 0x00000006020bac24 */ /* 0x000fe2000f8e0209 */
[----:B0-----:R-:W0:Y:S02]  /*03d0*/  @!P2 LDC.64 R6, c[0x0][0x380] ;  /* 0x0000e000ff06ab82 */ /* 0x001e240000000a00 */
[----:B------:R-:W-:Y:S02]  /*03e0*/  @!P0 LEA.HI.X.SX32 R5, R5, RZ, 0x1, P3 ;  /* 0x000000ff05058211 */ /* 0x000fe400018f0eff */
[----:B-1----:R-:W-:-:S04]  /*03f0*/  @!P0 LEA R8, P3, R10, R12, 0x2 ;  /* 0x0000000c0a088211 */ /* 0x002fc800078610ff */
[----:B------:R-:W-:Y:S01]  /*0400*/  @!P0 LEA.HI.X R9, R10, R13, R5, 0x2, P3 ;  /* 0x0000000d0a098211 */ /* 0x000fe200018f1405 */
[----:B------:R-:W-:Y:S01]  /*0410*/  HFMA2 R5, -RZ, RZ, 0, 0 ;  /* 0x00000000ff057431 */ /* 0x000fe200000001ff */
[----:B------:R-:W-:Y:S01]  /*0420*/  MOV R10, RZ ;  /* 0x000000ff000a7202 */ /* 0x000fe20000000f00 */
[----:B0-----:R-:W-:-:S05]  /*0430*/  @!P2 IMAD.WIDE R6, R11, 0x4, R6 ;  /* 0x000000040b06a825 */ /* 0x001fca00078e0206 */
[----:B------:R-:W2:Y:S04]  /*0440*/  @!P2 LDG.E R10, desc[UR4][R6.64] ;  /* 0x00000004060aa981 */ /* 0x000ea8000c1e1900 */
[----:B------:R-:W3:Y:S01]  /*0450*/  @!P0 LDG.E R5, desc[UR4][R8.64+-0x8] ;  /* 0xfffff80408058981 */ /* 0x000ee2000c1e1900 */
[----:B------:R-:W-:-:S03]  /*0460*/  LEA R11, R0, R4, 0x2 ;  /* 0x00000004000b7211 */ /* 0x000fc600078e10ff */
[----:B---3--:R3:W-:Y:S04]  /*0470*/  STS [R4+0x120], R5 ;  /* 0x0001200504007388 */ /* 0x0087e80000000800 */
[----:B--2---:R3:W-:Y:S02]  /*0480*/  STS [R11+0x128], R10 ;  /* 0x0001280a0b007388 */ /* 0x0047e40000000800 */
.L_x_3:
[----:B------:R-:W-:Y:S05]  /*0490*/  BSYNC.RECONVERGENT B0 ;  /* 0x0000000000007941 */ /* 0x000fea0003800200 */
.L_x_2:
[----:B------:R-:W-:Y:S06]  /*04a0*/  BAR.SYNC.DEFER_BLOCKING 0x0 ;  /* 0x0000000000007b1d */ /* 0x000fec0000010000 */
[----:B------:R-:W-:Y:S05]  /*04b0*/  @P1 EXIT ;  /* 0x000000000000194d */ /* 0x000fea0003800000 */
[----:B------:R-:W2:Y:S01]  /*04c0*/  LDS R0, [R4] ;  /* 0x0000000004007984 */ /* 0x000ea20000000800 */
[----:B------:R-:W2:Y:S01]  /*04d0*/  LDCU.128 UR8, c[0x3][URZ] ;  /* 0x00c00000ff0877ac */ /* 0x000ea20008000c00 */
[----:B------:R-:W-:Y:S02]  /*04e0*/  IMAD R3, R2, UR6, R3 ;  /* 0x0000000602037c24 */ /* 0x000fe4000f8e0203 */
[----:B0-----:R-:W0:Y:S01]  /*04f0*/  LDS R7, [R4+0x4] ;  /* 0x0000040004077984 */ /* 0x001e220000000800 */
[----:B------:R-:W4:Y:S03]  /*0500*/  LDCU.128 UR12, c[0x3][0x10] ;  /* 0x00c00200ff0c77ac */ /* 0x000f260008000c00 */
[----:B------:R-:W5:Y:S01]  /*0510*/  LDS R8, [R4+0x8] ;  /* 0x0000080004087984 */ /* 0x000f620000000800 */
[----:B------:R-:W4:Y:S03]  /*0520*/  LDCU UR7, c[0x3][0x60] ;  /* 0x00c00c00ff0777ac */ /* 0x000f260008000800 */
[----:B-1----:R-:W1:Y:S04]  /*0530*/  LDS R9, [R4+0xc] ;  /* 0x00000c0004097984 */ /* 0x002e680000000800 */
[----:B---3--:R-:W4:Y:S04]  /*0540*/  LDS R10, [R4+0x10] ;  /* 0x00001000040a7984 */ /* 0x008f280000000800 */
[----:B------:R-:W3:Y:S04]  /*0550*/  LDS R11, [R4+0x90] ;  /* 0x00009000040b7984 */ /* 0x000ee80000000800 */
[----:B------:R-:W3:Y:S04]  /*0560*/  LDS R12, [R4+0x94] ;  /* 0x00009400040c7984 */ /* 0x000ee80000000800 */
[----:B------:R-:W3:Y:S04]  /*0570*/  LDS R14, [R4+0x98] ;  /* 0x00009800040e7984 */ /* 0x000ee80000000800 */
[----:B------:R-:W3:Y:S04]  /*0580*/  LDS R16, [R4+0x9c] ;  /* 0x00009c0004107984 */ /* 0x000ee80000000800 */
[----:B------:R-:W3:Y:S01]  /*0590*/  LDS R5, [R4+0xa0] ;  /* 0x0000a00004057984 */ /* 0x000ee20000000800 */
[----:B--2---:R-:W-:-:S03]  /*05a0*/  FFMA R6, R0, UR8, RZ ;  /* 0x0000000800067c23 */ /* 0x004fc600080000ff */
[----:B------:R-:W-:Y:S01]  /*05b0*/  LDS R13, [R4+0x1b8] ;  /* 0x0001b800040d7984 */ /* 0x000fe20000000800 */
[----:B0-----:R-:W-:-:S03]  /*05c0*/  FFMA R7, R7, UR9, R6 ;  /* 0x0000000907077c23 */ /* 0x001fc60008000006 */
[----:B------:R-:W0:Y:S01]  /*05d0*/  LDS R0, [R4+0x120] ;  /* 0x0001200004007984 */ /* 0x000e220000000800 */
[----:B-----5:R-:W-:-:S03]  /*05e0*/  FFMA R8, R8, UR10, R7 ;  /* 0x0000000a08087c23 */ /* 0x020fc60008000007 */
[----:B------:R-:W2:Y:S01]  /*05f0*/  LDS R6, [R4+0x124] ;  /* 0x0001240004067984 */ /* 0x000ea20000000800 */
[----:B-1----:R-:W-:-:S03]  /*0600*/  FFMA R9, R9, UR11, R8 ;  /* 0x0000000b09097c23 */ /* 0x002fc60008000008 */
[----:B------:R-:W1:Y:S01]  /*0610*/  LDS R7, [R4+0x128] ;  /* 0x0001280004077984 */ /* 0x000e620000000800 */
[----:B------:R-:W5:Y:S01]  /*0620*/  LDCU.128 UR8, c[0x3][0x20] ;  /* 0x00c00400ff0877ac */ /* 0x000f620008000c00 */
[----:B----4-:R-:W-:Y:S02]  /*0630*/  FFMA R10, R10, UR12, R9 ;  /* 0x0000000c0a0a7c23 */ /* 0x010fe40008000009 */
[----:B------:R-:W4:Y:S02]  /*0640*/  LDS R8, [R4+0x12c] ;  /* 0x00012c0004087984 */ /* 0x000f240000000800 */
[----:B---3--:R-:W-:Y:S02]  /*0650*/  FFMA R11, R11, UR13, R10 ;  /* 0x0000000d0b0b7c23 */ /* 0x008fe4000800000a */
[----:B------:R-:W3:Y:S02]  /*0660*/  LDS R9, [R4+0x130] ;  /* 0x0001300004097984 */ /* 0x000ee40000000800 */
[----:B------:R-:W-:-:S02]  /*0670*/  FFMA R11, R12, UR14, R11 ;  /* 0x0000000e0c0b7c23 */ /* 0x000fc4000800000b */
[----:B------:R-:W3:Y:S02]  /*0680*/  LDS R10, [R4+0x1b0] ;  /* 0x0001b000040a7984 */ /* 0x000ee40000000800 */
[----:B------:R-:W-:Y:S02]  /*0690*/  FFMA R11, R14, UR15, R11 ;  /* 0x0000000f0e0b7c23 */ /* 0x000fe4000800000b */
[----:B------:R-:W3:Y:S01]  /*06a0*/  LDS R12, [R4+0x1b4] ;  /* 0x0001b400040c7984 */ /* 0x000ee20000000800 */
[----:B------:R-:W1:Y:S01]  /*06b0*/  LDCU.128 UR12, c[0x3][0x30] ;  /* 0x00c00600ff0c77ac */ /* 0x000e620008000c00 */
[----:B-----5:R-:W-:Y:S02]  /*06c0*/  FFMA R16, R16, UR8, R11 ;  /* 0x0000000810107c23 */ /* 0x020fe4000800000b */
[----:B------:R-:W-:Y:S02]  /*06d0*/  LDS R17, [R4+0x248] ;  /* 0x0002480004117984 */ /* 0x000fe40000000800 */
[----:B------:R-:W-:-:S02]  /*06e0*/  FFMA R15, R5, UR9, R16 ;  /* 0x00000009050f7c23 */ /* 0x000fc40008000010 */
[----:B------:R-:W5:Y:S04]  /*06f0*/  LDS R11, [R4+0x1bc] ;  /* 0x0001bc00040b7984 */ /* 0x000f680000000800 */
[----:B------:R-:W5:Y:S01]  /*0700*/  LDS R5, [R4+0x1c0] ;  /* 0x0001c00004057984 */ /* 0x000f620000000800 */
[----:B0-----:R-:W-:-:S03]  /*0710*/  FFMA R15, R0, UR10, R15 ;  /* 0x0000000a000f7c23 */ /* 0x001fc6000800000f */
[----:B------:R-:W-:Y:S01]  /*0720*/  LDS R19, [R4+0x24c] ;  /* 0x00024c0004137984 */ /* 0x000fe20000000800 */
[----:B--2---:R-:W-:-:S03]  /*0730*/  FFMA R6, R6, UR11, R15 ;  /* 0x0000000b06067c23 */ /* 0x004fc6000800000f */
[----:B------:R-:W0:Y:S01]  /*0740*/  LDS R0, [R4+0x240] ;  /* 0x0002400004007984 */ /* 0x000e220000000800 */
[----:B------:R-:W2:Y:S01]  /*0750*/  LDCU.128 UR8, c[0x3][0x40] ;  /* 0x00c00800ff0877ac */ /* 0x000ea20008000c00 */
[----:B-1----:R-:W-:Y:S02]  /*0760*/  FFMA R7, R7, UR12, R6 ;  /* 0x0000000c07077c23 */ /* 0x002fe40008000006 */
[----:B------:R-:W1:Y:S02]  /*0770*/  LDS R15, [R4+0x244] ;  /* 0x00024400040f7984 */ /* 0x000e640000000800 */
[----:B----4-:R-:W-:Y:S02]  /*0780*/  FFMA R8, R8, UR13, R7 ;  /* 0x0000000d08087c23 */ /* 0x010fe40008000007 */
[----:B------:R-:W4:Y:S01]  /*0790*/  LDS R21, [R4+0x250] ;  /* 0x0002500004157984 */ /* 0x000f220000000800 */
[----:B------:R-:W0:Y:S01]  /*07a0*/  LDC.64 R6, c[0x0][0x388] ;  /* 0x0000e200ff067b82 */ /* 0x000e220000000a00 */
[----:B---3--:R-:W-:-:S04]  /*07b0*/  FFMA R9, R9, UR14, R8 ;  /* 0x0000000e09097c23 */ /* 0x008fc80008000008 */
[----:B------:R-:W-:Y:S01]  /*07c0*/  FFMA R9, R10, UR15, R9 ;  /* 0x0000000f0a097c23 */ /* 0x000fe20008000009 */
[----:B------:R-:W3:Y:S03]  /*07d0*/  LDCU.128 UR12, c[0x3][0x50] ;  /* 0x00c00a00ff0c77ac */ /* 0x000ee60008000c00 */
[----:B--2---:R-:W-:-:S04]  /*07e0*/  FFMA R12, R12, UR8, R9 ;  /* 0x000000080c0c7c23 */ /* 0x004fc80008000009 */
[----:B------:R-:W-:-:S04]  /*07f0*/  FFMA R12, R13, UR9, R12 ;  /* 0x000000090d0c7c23 */ /* 0x000fc8000800000c */
[----:B-----5:R-:W-:-:S04]  /*0800*/  FFMA R12, R11, UR10, R12 ;  /* 0x0000000a0b0c7c23 */ /* 0x020fc8000800000c */
[----:B------:R-:W-:Y:S01]  /*0810*/  FFMA R5, R5, UR11, R12 ;  /* 0x0000000b05057c23 */ /* 0x000fe2000800000c */
[----:B0-----:R-:W-:-:S04]  /*0820*/  IMAD.WIDE R6, R3, 0x4, R6 ;  /* 0x0000000403067825 */ /* 0x001fc800078e0206 */
[----:B---3--:R-:W-:-:S04]  /*0830*/  FFMA R0, R0, UR12, R5 ;  /* 0x0000000c00007c23 */ /* 0x008fc80008000005 */
[----:B-1----:R-:W-:-:S04]  /*0840*/  FFMA R0, R15, UR13, R0 ;  /* 0x0000000d0f007c23 */ /* 0x002fc80008000000 */
[----:B------:R-:W-:-:S04]  /*0850*/  FFMA R0, R17, UR14, R0 ;  /* 0x0000000e11007c23 */ /* 0x000fc80008000000 */
[----:B------:R-:W-:-:S04]  /*0860*/  FFMA R0, R19, UR15, R0 ;  /* 0x0000000f13007c23 */ /* 0x000fc80008000000 */
[----:B----4-:R-:W-:-:S05]  /*0870*/  FFMA R21, R21, UR7, R0 ;  /* 0x0000000715157c23 */ /* 0x010fca0008000000 */
[----:B------:R-:W-:Y:S01]  /*0880*/  STG.E desc[UR4][R6.64], R21 ;  /* 0x0000001506007986 */ /* 0x000fe2000c101904 */
[----:B------:R-:W-:Y:S05]  /*0890*/  EXIT ;  /* 0x000000000000794d */ /* 0x000fea0003800000 */
.L_x_4:
[----:B------:R-:W-:-:S00]  /*08a0*/  BRA `(.L_x_4) ;  /* 0xfffffffc00fc7947 */ /* 0x000fc0000383ffff */
[----:B------:R-:W-:-:S00]  /*08b0*/  NOP ;  /* 0x0000000000007918 */ /* 0x000fc00000000000 */
        /* <DEDUP_REMOVED lines=12> */
.L_x_5:


//--------------------- .nv.shared._Z25convolution2DSharedKernelPKfPfi --------------------------
	.section	.nv.shared._Z25convolution2DSharedKernelPKfPfi,"aw",@nobits
	.sectionflags	@""
	.align	4
.nv.shared._Z25convolution2DSharedKernelPKfPfi:
	.zero		6208


//--------------------- .nv.shared.reserved.0     --------------------------
	.section	.nv.shared.reserved.0,"aw",@nobits
	.weak		__nv_reservedSMEM_offset_0_alias
	.size		__nv_reservedSMEM_offset_0_alias, 0, 64
	.other		__nv_reservedSMEM_offset_0_alias,@"STO_CUDA_RESERVED_SHARED STV_DEFAULT"
__nv_reservedSMEM_offset_0_alias:
	.zero		0
	.zero		64


//--------------------- .nv.constant0._Z25convolution2DSharedKernelPKfPfi --------------------------
	.section	.nv.constant0._Z25convolution2DSharedKernelPKfPfi,"a",@progbits
	.sectionflags	@""
	.align	4
.nv.constant0._Z25convolution2DSharedKernelPKfPfi:
	.zero		916


//--------------------- SYMBOLS --------------------------

	.type		.nv.reservedSmem.offset0,@object
	.size		.nv.reservedSmem.offset0,0x4
	.type		.nv.reservedSmem.cap,@object
	.size		.nv.reservedSmem.cap,0x4
